//
// Generated by NVIDIA NVVM Compiler
//
// Compiler Build ID: CL-36424714
// Cuda compilation tools, release 13.0, V13.0.88
// Based on NVVM 20.0.0
//

.version 9.0
.target sm_100
.address_size 64

	// .globl	_Z12matrixMulGPUPKfS0_Pfi

.visible .entry _Z12matrixMulGPUPKfS0_Pfi(
	.param .u64 .ptr .align 1 _Z12matrixMulGPUPKfS0_Pfi_param_0,
	.param .u64 .ptr .align 1 _Z12matrixMulGPUPKfS0_Pfi_param_1,
	.param .u64 .ptr .align 1 _Z12matrixMulGPUPKfS0_Pfi_param_2,
	.param .u32 _Z12matrixMulGPUPKfS0_Pfi_param_3
)
{
	.reg .pred 	%p<10>;
	.reg .b32 	%r<40>;
	.reg .b32 	%f<67>;
	.reg .b64 	%rd<67>;

	ld.param.u64 	%rd14, [_Z12matrixMulGPUPKfS0_Pfi_param_0];
	ld.param.u64 	%rd15, [_Z12matrixMulGPUPKfS0_Pfi_param_1];
	ld.param.u32 	%r18, [_Z12matrixMulGPUPKfS0_Pfi_param_3];
	cvta.to.global.u64 	%rd1, %rd15;
	cvta.to.global.u64 	%rd2, %rd14;
	mov.u32 	%r19, %ctaid.y;
	mov.u32 	%r20, %ntid.y;
	mov.u32 	%r21, %tid.y;
	mad.lo.s32 	%r1, %r19, %r20, %r21;
	mov.u32 	%r22, %ctaid.x;
	mov.u32 	%r23, %ntid.x;
	mov.u32 	%r24, %tid.x;
	mad.lo.s32 	%r2, %r22, %r23, %r24;
	max.s32 	%r25, %r1, %r2;
	setp.ge.s32 	%p1, %r25, %r18;
	@%p1 bra 	$L__BB0_13;
	mul.lo.s32 	%r3, %r18, %r1;
	and.b32  	%r4, %r18, 7;
	setp.lt.u32 	%p2, %r18, 8;
	mov.f32 	%f66, 0f00000000;
	mov.b32 	%r38, 0;
	@%p2 bra 	$L__BB0_4;
	and.b32  	%r38, %r18, 2147483640;
	neg.s32 	%r36, %r38;
	mul.wide.s32 	%rd16, %r18, 4;
	add.s64 	%rd3, %rd1, %rd16;
	shl.b32 	%r7, %r18, 3;
	mul.wide.s32 	%rd17, %r18, 8;
	add.s64 	%rd4, %rd1, %rd17;
	mul.wide.s32 	%rd18, %r18, 12;
	add.s64 	%rd5, %rd1, %rd18;
	mul.wide.s32 	%rd19, %r18, 16;
	add.s64 	%rd6, %rd1, %rd19;
	mul.wide.s32 	%rd20, %r18, 20;
	add.s64 	%rd7, %rd1, %rd20;
	mul.wide.s32 	%rd21, %r18, 24;
	add.s64 	%rd8, %rd1, %rd21;
	mul.wide.s32 	%rd22, %r18, 28;
	add.s64 	%rd9, %rd1, %rd22;
	mul.wide.u32 	%rd23, %r3, 4;
	add.s64 	%rd24, %rd23, %rd2;
	add.s64 	%rd66, %rd24, 16;
	mov.f32 	%f66, 0f00000000;
	mov.u32 	%r35, %r2;
$L__BB0_3:
	.pragma "nounroll";
	mul.wide.s32 	%rd25, %r35, 4;
	add.s64 	%rd26, %rd3, %rd25;
	add.s64 	%rd27, %rd4, %rd25;
	add.s64 	%rd28, %rd5, %rd25;
	add.s64 	%rd29, %rd6, %rd25;
	add.s64 	%rd30, %rd7, %rd25;
	add.s64 	%rd31, %rd8, %rd25;
	add.s64 	%rd32, %rd9, %rd25;
	add.s64 	%rd33, %rd1, %rd25;
	ld.global.f32 	%f16, [%rd66+-16];
	ld.global.f32 	%f17, [%rd33];
	fma.rn.f32 	%f18, %f16, %f17, %f66;
	ld.global.f32 	%f19, [%rd66+-12];
	ld.global.f32 	%f20, [%rd26];
	fma.rn.f32 	%f21, %f19, %f20, %f18;
	ld.global.f32 	%f22, [%rd66+-8];
	ld.global.f32 	%f23, [%rd27];
	fma.rn.f32 	%f24, %f22, %f23, %f21;
	ld.global.f32 	%f25, [%rd66+-4];
	ld.global.f32 	%f26, [%rd28];
	fma.rn.f32 	%f27, %f25, %f26, %f24;
	ld.global.f32 	%f28, [%rd66];
	ld.global.f32 	%f29, [%rd29];
	fma.rn.f32 	%f30, %f28, %f29, %f27;
	ld.global.f32 	%f31, [%rd66+4];
	ld.global.f32 	%f32, [%rd30];
	fma.rn.f32 	%f33, %f31, %f32, %f30;
	ld.global.f32 	%f34, [%rd66+8];
	ld.global.f32 	%f35, [%rd31];
	fma.rn.f32 	%f36, %f34, %f35, %f33;
	ld.global.f32 	%f37, [%rd66+12];
	ld.global.f32 	%f38, [%rd32];
	fma.rn.f32 	%f66, %f37, %f38, %f36;
	add.s32 	%r36, %r36, 8;
	add.s32 	%r35, %r35, %r7;
	add.s64 	%rd66, %rd66, 32;
	setp.ne.s32 	%p3, %r36, 0;
	@%p3 bra 	$L__BB0_3;
$L__BB0_4:
	setp.eq.s32 	%p4, %r4, 0;
	@%p4 bra 	$L__BB0_12;
	and.b32  	%r13, %r18, 3;
	setp.lt.u32 	%p5, %r4, 4;
	@%p5 bra 	$L__BB0_7;
	add.s32 	%r27, %r38, %r3;
	mul.wide.u32 	%rd34, %r27, 4;
	add.s64 	%rd35, %rd2, %rd34;
	ld.global.f32 	%f40, [%rd35];
	mad.lo.s32 	%r28, %r38, %r18, %r2;
	mul.wide.s32 	%rd36, %r28, 4;
	add.s64 	%rd37, %rd1, %rd36;
	ld.global.f32 	%f41, [%rd37];
	fma.rn.f32 	%f42, %f40, %f41, %f66;
	cvt.u64.u32 	%rd38, %r3;
	cvt.u64.u32 	%rd39, %r38;
	add.s64 	%rd40, %rd39, %rd38;
	shl.b64 	%rd41, %rd40, 2;
	add.s64 	%rd42, %rd2, %rd41;
	ld.global.f32 	%f43, [%rd42+4];
	mul.wide.s32 	%rd43, %r18, 4;
	add.s64 	%rd44, %rd37, %rd43;
	ld.global.f32 	%f44, [%rd44];
	fma.rn.f32 	%f45, %f43, %f44, %f42;
	ld.global.f32 	%f46, [%rd42+8];
	add.s64 	%rd45, %rd44, %rd43;
	ld.global.f32 	%f47, [%rd45];
	fma.rn.f32 	%f48, %f46, %f47, %f45;
	ld.global.f32 	%f49, [%rd42+12];
	add.s64 	%rd46, %rd45, %rd43;
	ld.global.f32 	%f50, [%rd46];
	fma.rn.f32 	%f66, %f49, %f50, %f48;
	add.s32 	%r38, %r38, 4;
$L__BB0_7:
	setp.eq.s32 	%p6, %r13, 0;
	@%p6 bra 	$L__BB0_12;
	setp.eq.s32 	%p7, %r13, 1;
	@%p7 bra 	$L__BB0_10;
	add.s32 	%r29, %r38, %r3;
	mul.wide.u32 	%rd47, %r29, 4;
	add.s64 	%rd48, %rd2, %rd47;
	ld.global.f32 	%f52, [%rd48];
	mad.lo.s32 	%r30, %r38, %r18, %r2;
	mul.wide.s32 	%rd49, %r30, 4;
	add.s64 	%rd50, %rd1, %rd49;
	ld.global.f32 	%f53, [%rd50];
	fma.rn.f32 	%f54, %f52, %f53, %f66;
	cvt.u64.u32 	%rd51, %r3;
	cvt.u64.u32 	%rd52, %r38;
	add.s64 	%rd53, %rd52, %rd51;
	shl.b64 	%rd54, %rd53, 2;
	add.s64 	%rd55, %rd2, %rd54;
	ld.global.f32 	%f55, [%rd55+4];
	mul.wide.s32 	%rd56, %r18, 4;
	add.s64 	%rd57, %rd50, %rd56;
	ld.global.f32 	%f56, [%rd57];
	fma.rn.f32 	%f66, %f55, %f56, %f54;
	add.s32 	%r38, %r38, 2;
$L__BB0_10:
	and.b32  	%r31, %r18, 1;
	setp.eq.b32 	%p8, %r31, 1;
	not.pred 	%p9, %p8;
	@%p9 bra 	$L__BB0_12;
	add.s32 	%r32, %r38, %r3;
	mul.wide.u32 	%rd58, %r32, 4;
	add.s64 	%rd59, %rd2, %rd58;
	ld.global.f32 	%f57, [%rd59];
	mad.lo.s32 	%r33, %r38, %r18, %r2;
	mul.wide.s32 	%rd60, %r33, 4;
	add.s64 	%rd61, %rd1, %rd60;
	ld.global.f32 	%f58, [%rd61];
	fma.rn.f32 	%f66, %f57, %f58, %f66;
$L__BB0_12:
	ld.param.u64 	%rd65, [_Z12matrixMulGPUPKfS0_Pfi_param_2];
	add.s32 	%r34, %r3, %r2;
	cvta.to.global.u64 	%rd62, %rd65;
	mul.wide.s32 	%rd63, %r34, 4;
	add.s64 	%rd64, %rd62, %rd63;
	st.global.f32 	[%rd64], %f66;
$L__BB0_13:
	ret;

}


// ===== COMPILED SASS (sm_100) =====

	.target	sm_100

	.elftype	@"ET_EXEC"


//--------------------- .note.nv.tkinfo           --------------------------
	.section	.note.nv.tkinfo,"",@"SHT_NOTE"
	.sectionflags	@"SHF_NOTE_NV_TKINFO"
	.tkinfo
        /*0018*/ 	.word	0x00000002
        /*0030*/ 	.string	""
        /*0030*/ 	.string	"ptxas"
        /*0030*/ 	.string	"Cuda compilation tools, release 13.0, V13.0.88"
        /*0030*/ 	.string	"Build cuda_13.0.r13.0/compiler.36424714_0"
        /*0030*/ 	.string	"-arch sm_100 -m 64 "



//--------------------- .note.nv.cuinfo           --------------------------
	.section	.note.nv.cuinfo,"",@"SHT_NOTE"
	.sectionflags	@"SHF_NOTE_NV_CUINFO"
        /*0018*/ 	.short	0x0002
        /*001a*/ 	.short	0x0064
        /*001c*/ 	.short	0x0082
	.zero		2


//--------------------- .nv.info                  --------------------------
	.section	.nv.info,"",@"SHT_CUDA_INFO"
	.align	4


	//----- nvinfo : EIATTR_REGCOUNT
	.align		4
        /*0000*/ 	.byte	0x04, 0x2f
        /*0002*/ 	.short	(.L_1 - .L_0)
	.align		4
.L_0:
        /*0004*/ 	.word	index@(_Z12matrixMulGPUPKfS0_Pfi)
        /*0008*/ 	.word	0x0000001e


	//----- nvinfo : EIATTR_FRAME_SIZE
	.align		4
.L_1:
        /*000c*/ 	.byte	0x04, 0x11
        /*000e*/ 	.short	(.L_3 - .L_2)
	.align		4
.L_2:
        /*0010*/ 	.word	index@(_Z12matrixMulGPUPKfS0_Pfi)
        /*0014*/ 	.word	0x00000000


	//----- nvinfo : EIATTR_MIN_STACK_SIZE
	.align		4
.L_3:
        /*0018*/ 	.byte	0x04, 0x12
        /*001a*/ 	.short	(.L_5 - .L_4)
	.align		4
.L_4:
        /*001c*/ 	.word	index@(_Z12matrixMulGPUPKfS0_Pfi)
        /*0020*/ 	.word	0x00000000
.L_5:


//--------------------- .nv.compat                --------------------------
	.section	.nv.compat,"",@"SHT_CUDA_COMPAT_INFO"
	.align	4
        /*0000*/ 	.byte	0x02, 0x09, 0x00, 0x00, 0x02, 0x02, 0x01, 0x00, 0x02, 0x05, 0x05, 0x00, 0x03, 0x07, 0x01, 0x01
        /*0010*/ 	.byte	0x02, 0x03, 0x00, 0x00, 0x02, 0x06, 0x01, 0x00, 0x04, 0x0b, 0x08, 0x00, 0x09, 0x00, 0x00, 0x00
        /*0020*/ 	.byte	0x00, 0x00, 0x00, 0x00


//--------------------- .nv.info._Z12matrixMulGPUPKfS0_Pfi --------------------------
	.section	.nv.info._Z12matrixMulGPUPKfS0_Pfi,"",@"SHT_CUDA_INFO"
	.sectionflags	@""
	.align	4


	//----- nvinfo : EIATTR_CUDA_API_VERSION
	.align		4
        /*0000*/ 	.byte	0x04, 0x37
        /*0002*/ 	.short	(.L_7 - .L_6)
.L_6:
        /*0004*/ 	.word	0x00000082


	//----- nvinfo : EIATTR_KPARAM_INFO
	.align		4
.L_7:
        /*0008*/ 	.byte	0x04, 0x17
        /*000a*/ 	.short	(.L_9 - .L_8)
.L_8:
        /*000c*/ 	.word	0x00000000
        /*0010*/ 	.short	0x0003
        /*0012*/ 	.short	0x0018
        /*0014*/ 	.byte	0x00, 0xf0, 0x11, 0x00


	//----- nvinfo : EIATTR_KPARAM_INFO
	.align		4
.L_9:
        /*0018*/ 	.byte	0x04, 0x17
        /*001a*/ 	.short	(.L_11 - .L_10)
.L_10:
        /*001c*/ 	.word	0x00000000
        /*0020*/ 	.short	0x0002
        /*0022*/ 	.short	0x0010
        /*0024*/ 	.byte	0x00, 0xf5, 0x21, 0x00


	//----- nvinfo : EIATTR_KPARAM_INFO
	.align		4
.L_11:
        /*0028*/ 	.byte	0x04, 0x17
        /*002a*/ 	.short	(.L_13 - .L_12)
.L_12:
        /*002c*/ 	.word	0x00000000
        /*0030*/ 	.short	0x0001
        /*0032*/ 	.short	0x0008
        /*0034*/ 	.byte	0x00, 0xf5, 0x21, 0x00


	//----- nvinfo : EIATTR_KPARAM_INFO
	.align		4
.L_13:
        /*0038*/ 	.byte	0x04, 0x17
        /*003a*/ 	.short	(.L_15 - .L_14)
.L_14:
        /*003c*/ 	.word	0x00000000
        /*0040*/ 	.short	0x0000
        /*0042*/ 	.short	0x0000
        /*0044*/ 	.byte	0x00, 0xf5, 0x21, 0x00


	//----- nvinfo : EIATTR_SPARSE_MMA_MASK
	.align		4
.L_15:
        /*0048*/ 	.byte	0x03, 0x50
        /*004a*/ 	.short	0x0000


	//----- nvinfo : EIATTR_MAXREG_COUNT
	.align		4
        /*004c*/ 	.byte	0x03, 0x1b
        /*004e*/ 	.short	0x00ff


	//----- nvinfo : EIATTR_MERCURY_ISA_VERSION
	.align		4
        /*0050*/ 	.byte	0x03, 0x5f
        /*0052*/ 	.short	0x0101


	//----- nvinfo : EIATTR_VRC_CTA_INIT_COUNT
	.align		4
        /*0054*/ 	.byte	0x02, 0x4a
	.zero		1
	.zero		1


	//----- nvinfo : EIATTR_EXIT_INSTR_OFFSETS
	.align		4
        /*0058*/ 	.byte	0x04, 0x1c
        /*005a*/ 	.short	(.L_17 - .L_16)


	//   ....[0]....
.L_16:
        /*005c*/ 	.word	0x000000c0


	//   ....[1]....
        /*0060*/ 	.word	0x00000a90


	//----- nvinfo : EIATTR_CBANK_PARAM_SIZE
	.align		4
.L_17:
        /*0064*/ 	.byte	0x03, 0x19
        /*0066*/ 	.short	0x001c


	//----- nvinfo : EIATTR_PARAM_CBANK
	.align		4
        /*0068*/ 	.byte	0x04, 0x0a
        /*006a*/ 	.short	(.L_19 - .L_18)
	.align		4
.L_18:
        /*006c*/ 	.word	index@(.nv.constant0._Z12matrixMulGPUPKfS0_Pfi)
        /*0070*/ 	.short	0x0380
        /*0072*/ 	.short	0x001c


	//----- nvinfo : EIATTR_SW_WAR
	.align		4
.L_19:
        /*0074*/ 	.byte	0x04, 0x36
        /*0076*/ 	.short	(.L_21 - .L_20)
.L_20:
        /*0078*/ 	.word	0x00000008
.L_21:


//--------------------- .nv.callgraph             --------------------------
	.section	.nv.callgraph,"",@"SHT_CUDA_CALLGRAPH"
	.align	4
	.sectionentsize	8
	.align		4
        /*0000*/ 	.word	0x00000000
	.align		4
        /*0004*/ 	.word	0xffffffff
	.align		4
        /*0008*/ 	.word	0x00000000
	.align		4
        /*000c*/ 	.word	0xfffffffe
	.align		4
        /*0010*/ 	.word	0x00000000
	.align		4
        /*0014*/ 	.word	0xfffffffd
	.align		4
        /*0018*/ 	.word	0x00000000
	.align		4
        /*001c*/ 	.word	0xfffffffc


//--------------------- .text._Z12matrixMulGPUPKfS0_Pfi --------------------------
	.section	.text._Z12matrixMulGPUPKfS0_Pfi,"ax",@progbits
	.align	128
        .global         _Z12matrixMulGPUPKfS0_Pfi
        .type           _Z12matrixMulGPUPKfS0_Pfi,@function
        .size           _Z12matrixMulGPUPKfS0_Pfi,(.L_x_5 - _Z12matrixMulGPUPKfS0_Pfi)
        .other          _Z12matrixMulGPUPKfS0_Pfi,@"STO_CUDA_ENTRY STV_DEFAULT"
_Z12matrixMulGPUPKfS0_Pfi:
.text._Z12matrixMulGPUPKfS0_Pfi:
[----:B------:R-:W-:Y:S01]  /*0000*/  LDC R1, c[0x0][0x37c] ;  /* 0x0000df00ff017b82 */ /* 0x000fe20000000800 */
[----:B------:R-:W0:Y:S07]  /*0010*/  S2R R0, SR_TID.Y ;  /* 0x0000000000007919 */ /* 0x000e2e0000002200 */
[----:B------:R-:W0:Y:S01]  /*0020*/  S2UR UR4, SR_CTAID.Y ;  /* 0x00000000000479c3 */ /* 0x000e220000002600 */
[----:B------:R-:W1:Y:S01]  /*0030*/  LDCU UR20, c[0x0][0x398] ;  /* 0x00007300ff1477ac */ /* 0x000e620008000800 */
[----:B------:R-:W2:Y:S06]  /*0040*/  S2R R3, SR_TID.X ;  /* 0x0000000000037919 */ /* 0x000eac0000002100 */
[----:B------:R-:W0:Y:S08]  /*0050*/  LDC R13, c[0x0][0x364] ;  /* 0x0000d900ff0d7b82 */ /* 0x000e300000000800 */
[----:B------:R-:W2:Y:S08]  /*0060*/  S2UR UR5, SR_CTAID.X ;  /* 0x00000000000579c3 */ /* 0x000eb00000002500 */
[----:B------:R-:W2:Y:S01]  /*0070*/  LDC R2, c[0x0][0x360] ;  /* 0x0000d800ff027b82 */ /* 0x000ea20000000800 */
[----:B0-----:R-:W-:-:S02]  /*0080*/  IMAD R13, R13, UR4, R0 ;  /* 0x000000040d0d7c24 */ /* 0x001fc4000f8e0200 */
[----:B--2---:R-:W-:-:S05]  /*0090*/  IMAD R0, R2, UR5, R3 ;  /* 0x0000000502007c24 */ /* 0x004fca000f8e0203 */
[----:B------:R-:W-:-:S04]  /*00a0*/  VIMNMX R2, PT, PT, R13, R0, !PT ;  /* 0x000000000d027248 */ /* 0x000fc80007fe0100 */
[----:B-1----:R-:W-:-:S13]  /*00b0*/  ISETP.GE.AND P0, PT, R2, UR20, PT ;  /* 0x0000001402007c0c */ /* 0x002fda000bf06270 */
[----:B------:R-:W-:Y:S05]  /*00c0*/  @P0 EXIT ;  /* 0x000000000000094d */ /* 0x000fea0003800000 */
[----:B------:R-:W-:Y:S01]  /*00d0*/  UISETP.GE.U32.AND UP0, UPT, UR20, 0x8, UPT ;  /* 0x000000081400788c */ /* 0x000fe2000bf06070 */
[----:B------:R-:W-:Y:S02]  /*00e0*/  HFMA2 R12, -RZ, RZ, 0, 0 ;  /* 0x00000000ff0c7431 */ /* 0x000fe400000001ff */
[----:B------:R-:W-:Y:S01]  /*00f0*/  IMAD R13, R13, UR20, RZ ;  /* 0x000000140d0d7c24 */ /* 0x000fe2000f8e02ff */
[----:B------:R-:W-:Y:S01]  /*0100*/  UMOV UR4, URZ ;  /* 0x000000ff00047c82 */ /* 0x000fe20008000000 */
[----:B------:R-:W0:Y:S04]  /*0110*/  LDCU.64 UR18, c[0x0][0x358] ;  /* 0x00006b00ff1277ac */ /* 0x000e280008000a00 */
[----:B------:R-:W-:Y:S05]  /*0120*/  BRA.U !UP0, `(.L_x_0) ;  /* 0x0000000508047547 */ /* 0x000fea000b800000 */
[----:B------:R-:W1:Y:S01]  /*0130*/  LDCU.128 UR24, c[0x0][0x380] ;  /* 0x00007000ff1877ac */ /* 0x000e620008000c00 */
[----:B------:R-:W-:Y:S02]  /*0140*/  MOV R12, RZ ;  /* 0x000000ff000c7202 */ /* 0x000fe40000000f00 */
[----:B------:R-:W-:Y:S01]  /*0150*/  MOV R14, R0 ;  /* 0x00000000000e7202 */ /* 0x000fe20000000f00 */
[----:B------:R-:W-:-:S04]  /*0160*/  ULOP3.LUT UR4, UR20, 0x7ffffff8, URZ, 0xc0, !UPT ;  /* 0x7ffffff814047892 */ /* 0x000fc8000f8ec0ff */
[----:B------:R-:W-:Y:S01]  /*0170*/  UIADD3 UR5, UPT, UPT, -UR4, URZ, URZ ;  /* 0x000000ff04057290 */ /* 0x000fe2000fffe1ff */
[----:B-1----:R-:W-:Y:S01]  /*0180*/  MOV R2, UR24 ;  /* 0x0000001800027c02 */ /* 0x002fe20008000f00 */
[----:B------:R-:W-:Y:S01]  /*0190*/  UIMAD.WIDE UR6, UR20, 0x8, UR26 ;  /* 0x00000008140678a5 */ /* 0x000fe2000f8e021a */
[----:B------:R-:W-:Y:S01]  /*01a0*/  MOV R3, UR25 ;  /* 0x0000001900037c02 */ /* 0x000fe20008000f00 */
[----:B------:R-:W-:Y:S02]  /*01b0*/  UIMAD.WIDE UR8, UR20, 0xc, UR26 ;  /* 0x0000000c140878a5 */ /* 0x000fe4000f8e021a */
[----:B------:R-:W-:Y:S01]  /*01c0*/  UIMAD.WIDE UR10, UR20, 0x10, UR26 ;  /* 0x00000010140a78a5 */ /* 0x000fe2000f8e021a */
[----:B------:R-:W-:Y:S01]  /*01d0*/  IMAD.WIDE.U32 R2, R13, 0x4, R2 ;  /* 0x000000040d027825 */ /* 0x000fe200078e0002 */
[----:B------:R-:W-:Y:S02]  /*01e0*/  UIMAD.WIDE UR12, UR20, 0x14, UR26 ;  /* 0x00000014140c78a5 */ /* 0x000fe4000f8e021a */
[----:B------:R-:W-:Y:S01]  /*01f0*/  UIMAD.WIDE UR14, UR20, 0x18, UR26 ;  /* 0x00000018140e78a5 */ /* 0x000fe2000f8e021a */
[----:B------:R-:W-:Y:S01]  /*0200*/  IADD3 R2, P0, PT, R2, 0x10, RZ ;  /* 0x0000001002027810 */ /* 0x000fe20007f1e0ff */
[----:B------:R-:W-:-:S03]  /*0210*/  UIMAD.WIDE UR16, UR20, 0x1c, UR26 ;  /* 0x0000001c141078a5 */ /* 0x000fc6000f8e021a */
[----:B------:R-:W-:-:S09]  /*0220*/  IADD3.X R3, PT, PT, RZ, R3, RZ, P0, !PT ;  /* 0x00000003ff037210 */ /* 0x000fd200007fe4ff */
.L_x_1:
[----:B------:R-:W-:Y:S01]  /*0230*/  UIMAD.WIDE UR22, UR20, 0x4, UR26 ;  /* 0x00000004141678a5 */ /* 0x000fe2000f8e021a */
[----:B------:R-:W-:Y:S02]  /*0240*/  IMAD.MOV.U32 R23, RZ, RZ, 0x4 ;  /* 0x00000004ff177424 */ /* 0x000fe400078e00ff */
[----:B------:R-:W-:Y:S01]  /*0250*/  HFMA2 R11, -RZ, RZ, 0, 2.384185791015625e-07 ;  /* 0x00000004ff0b7431 */ /* 0x000fe200000001ff */
[----:B------:R-:W-:Y:S01]  /*0260*/  MOV R25, 0x4 ;  /* 0x0000000400197802 */ /* 0x000fe20000000f00 */
[----:B0-----:R-:W2:Y:S01]  /*0270*/  LDG.E R21, desc[UR18][R2.64+-0x10] ;  /* 0xfffff01202157981 */ /* 0x001ea2000c1e1900 */
[C---:B------:R-:W-:Y:S01]  /*0280*/  IMAD.WIDE R22, R14.reuse, R23, UR26 ;  /* 0x0000001a0e167e25 */ /* 0x040fe2000f8e0217 */
[----:B------:R-:W-:Y:S02]  /*0290*/  MOV R8, UR22 ;  /* 0x0000001600087c02 */ /* 0x000fe40008000f00 */
[----:B------:R-:W-:Y:S01]  /*02a0*/  MOV R9, UR23 ;  /* 0x0000001700097c02 */ /* 0x000fe20008000f00 */
[----:B------:R-:W3:Y:S02]  /*02b0*/  LDG.E R19, desc[UR18][R2.64+-0xc] ;  /* 0xfffff41202137981 */ /* 0x000ee4000c1e1900 */
[----:B------:R-:W-:-:S02]  /*02c0*/  IMAD.WIDE R8, R14, 0x4, R8 ;  /* 0x000000040e087825 */ /* 0x000fc400078e0208 */
[----:B------:R-:W2:Y:S01]  /*02d0*/  LDG.E R22, desc[UR18][R22.64] ;  /* 0x0000001216167981 */ /* 0x000ea2000c1e1900 */
[----:B------:R-:W-:Y:S01]  /*02e0*/  MOV R5, 0x4 ;  /* 0x0000000400057802 */ /* 0x000fe20000000f00 */
[C---:B------:R-:W-:Y:S02]  /*02f0*/  IMAD.WIDE R24, R14.reuse, R25, UR6 ;  /* 0x000000060e187e25 */ /* 0x040fe4000f8e0219 */
[----:B------:R0:W3:Y:S02]  /*0300*/  LDG.E R20, desc[UR18][R8.64] ;  /* 0x0000001208147981 */ /* 0x0000e4000c1e1900 */
[----:B------:R-:W-:Y:S02]  /*0310*/  IMAD.WIDE R10, R14, R11, UR8 ;  /* 0x000000080e0a7e25 */ /* 0x000fe4000f8e020b */
[----:B------:R-:W4:Y:S04]  /*0320*/  LDG.E R18, desc[UR18][R24.64] ;  /* 0x0000001218127981 */ /* 0x000f28000c1e1900 */
[----:B------:R-:W4:Y:S01]  /*0330*/  LDG.E R17, desc[UR18][R2.64+-0x8] ;  /* 0xfffff81202117981 */ /* 0x000f22000c1e1900 */
[----:B0-----:R-:W-:-:S02]  /*0340*/  HFMA2 R9, -RZ, RZ, 0, 2.384185791015625e-07 ;  /* 0x00000004ff097431 */ /* 0x001fc400000001ff */
[----:B------:R-:W-:Y:S01]  /*0350*/  IMAD.MOV.U32 R7, RZ, RZ, 0x4 ;  /* 0x00000004ff077424 */ /* 0x000fe200078e00ff */
[----:B------:R0:W5:Y:S01]  /*0360*/  LDG.E R16, desc[UR18][R10.64] ;  /* 0x000000120a107981 */ /* 0x000162000c1e1900 */
[----:B------:R-:W-:-:S03]  /*0370*/  IMAD.WIDE R4, R14, R5, UR10 ;  /* 0x0000000a0e047e25 */ /* 0x000fc6000f8e0205 */
[----:B------:R-:W5:Y:S01]  /*0380*/  LDG.E R15, desc[UR18][R2.64+-0x4] ;  /* 0xfffffc12020f7981 */ /* 0x000f62000c1e1900 */
[C---:B------:R-:W-:Y:S01]  /*0390*/  IMAD.WIDE R6, R14.reuse, R7, UR12 ;  /* 0x0000000c0e067e25 */ /* 0x040fe2000f8e0207 */
[----:B------:R-:W-:Y:S02]  /*03a0*/  MOV R27, 0x4 ;  /* 0x00000004001b7802 */ /* 0x000fe40000000f00 */
[----:B------:R1:W5:Y:S01]  /*03b0*/  LDG.E R4, desc[UR18][R4.64] ;  /* 0x0000001204047981 */ /* 0x000362000c1e1900 */
[----:B------:R-:W-:-:S03]  /*03c0*/  IMAD.WIDE R8, R14, R9, UR14 ;  /* 0x0000000e0e087e25 */ /* 0x000fc6000f8e0209 */
[----:B------:R-:W5:Y:S01]  /*03d0*/  LDG.E R23, desc[UR18][R2.64] ;  /* 0x0000001202177981 */ /* 0x000f62000c1e1900 */
[----:B0-----:R-:W-:-:S03]  /*03e0*/  IMAD.WIDE R10, R14, R27, UR16 ;  /* 0x000000100e0a7e25 */ /* 0x001fc6000f8e021b */
[----:B------:R-:W5:Y:S04]  /*03f0*/  LDG.E R7, desc[UR18][R6.64] ;  /* 0x0000001206077981 */ /* 0x000f68000c1e1900 */
[----:B------:R-:W5:Y:S04]  /*0400*/  LDG.E R24, desc[UR18][R2.64+0x4] ;  /* 0x0000041202187981 */ /* 0x000f68000c1e1900 */
[----:B------:R-:W5:Y:S04]  /*0410*/  LDG.E R8, desc[UR18][R8.64] ;  /* 0x0000001208087981 */ /* 0x000f68000c1e1900 */
[----:B------:R-:W5:Y:S04]  /*0420*/  LDG.E R25, desc[UR18][R2.64+0x8] ;  /* 0x0000081202197981 */ /* 0x000f68000c1e1900 */
[----:B------:R-:W5:Y:S04]  /*0430*/  LDG.E R10, desc[UR18][R10.64] ;  /* 0x000000120a0a7981 */ /* 0x000f68000c1e1900 */
[----:B------:R0:W5:Y:S01]  /*0440*/  LDG.E R27, desc[UR18][R2.64+0xc] ;  /* 0x00000c12021b7981 */ /* 0x000162000c1e1900 */
[----:B------:R-:W-:-:S04]  /*0450*/  UIADD3 UR5, UPT, UPT, UR5, 0x8, URZ ;  /* 0x0000000805057890 */ /* 0x000fc8000fffe0ff */
[----:B------:R-:W-:Y:S01]  /*0460*/  UISETP.NE.AND UP0, UPT, UR5, URZ, UPT ;  /* 0x000000ff0500728c */ /* 0x000fe2000bf05270 */
[----:B-1----:R-:W-:Y:S02]  /*0470*/  MOV R5, UR20 ;  /* 0x0000001400057c02 */ /* 0x002fe40008000f00 */
[----:B0-----:R-:W-:Y:S02]  /*0480*/  IADD3 R2, P0, PT, R2, 0x20, RZ ;  /* 0x0000002002027810 */ /* 0x001fe40007f1e0ff */
[----:B------:R-:W-:Y:S02]  /*0490*/  LEA R14, R5, R14, 0x3 ;  /* 0x0000000e050e7211 */ /* 0x000fe400078e18ff */
[----:B------:R-:W-:Y:S01]  /*04a0*/  IADD3.X R3, PT, PT, RZ, R3, RZ, P0, !PT ;  /* 0x00000003ff037210 */ /* 0x000fe200007fe4ff */
[----:B--2---:R-:W-:-:S04]  /*04b0*/  FFMA R22, R21, R22, R12 ;  /* 0x0000001615167223 */ /* 0x004fc8000000000c */
[----:B---3--:R-:W-:-:S04]  /*04c0*/  FFMA R20, R19, R20, R22 ;  /* 0x0000001413147223 */ /* 0x008fc80000000016 */
[----:B----4-:R-:W-:-:S04]  /*04d0*/  FFMA R18, R17, R18, R20 ;  /* 0x0000001211127223 */ /* 0x010fc80000000014 */
[----:B-----5:R-:W-:-:S04]  /*04e0*/  FFMA R16, R15, R16, R18 ;  /* 0x000000100f107223 */ /* 0x020fc80000000012 */
[----:B------:R-:W-:-:S04]  /*04f0*/  FFMA R23, R23, R4, R16 ;  /* 0x0000000417177223 */ /* 0x000fc80000000010 */
[----:B------:R-:W-:-:S04]  /*0500*/  FFMA R24, R24, R7, R23 ;  /* 0x0000000718187223 */ /* 0x000fc80000000017 */
[----:B------:R-:W-:-:S04]  /*0510*/  FFMA R8, R25, R8, R24 ;  /* 0x0000000819087223 */ /* 0x000fc80000000018 */
[----:B------:R-:W-:Y:S01]  /*0520*/  FFMA R12, R27, R10, R8 ;  /* 0x0000000a1b0c7223 */ /* 0x000fe20000000008 */
[----:B------:R-:W-:Y:S06]  /*0530*/  BRA.U UP0, `(.L_x_1) ;  /* 0xfffffffd003c7547 */ /* 0x000fec000b83ffff */
.L_x_0:
[----:B------:R-:W-:-:S04]  /*0540*/  ULOP3.LUT UR6, UR20, 0x7, URZ, 0xc0, !UPT ;  /* 0x0000000714067892 */ /* 0x000fc8000f8ec0ff */
[----:B------:R-:W-:-:S09]  /*0550*/  UISETP.NE.AND UP0, UPT, UR6, URZ, UPT ;  /* 0x000000ff0600728c */ /* 0x000fd2000bf05270 */
[----:B------:R-:W-:Y:S05]  /*0560*/  BRA.U !UP0, `(.L_x_2) ;  /* 0x0000000508387547 */ /* 0x000fea000b800000 */
[----:B------:R-:W-:Y:S02]  /*0570*/  UISETP.GE.U32.AND UP0, UPT, UR6, 0x4, UPT ;  /* 0x000000040600788c */ /* 0x000fe4000bf06070 */
[----:B------:R-:W-:-:S04]  /*0580*/  ULOP3.LUT UR5, UR20, 0x3, URZ, 0xc0, !UPT ;  /* 0x0000000314057892 */ /* 0x000fc8000f8ec0ff */
[----:B------:R-:W-:-:S03]  /*0590*/  UISETP.NE.AND UP1, UPT, UR5, URZ, UPT ;  /* 0x000000ff0500728c */ /* 0x000fc6000bf25270 */
[----:B------:R-:W-:Y:S08]  /*05a0*/  BRA.U !UP0, `(.L_x_3) ;  /* 0x00000001087c7547 */ /* 0x000ff0000b800000 */
[----:B------:R-:W1:Y:S01]  /*05b0*/  LDC.64 R6, c[0x0][0x388] ;  /* 0x0000e200ff067b82 */ /* 0x000e620000000a00 */
[----:B------:R-:W2:Y:S01]  /*05c0*/  LDCU.64 UR6, c[0x0][0x380] ;  /* 0x00007000ff0677ac */ /* 0x000ea20008000a00 */
[----:B------:R-:W-:Y:S01]  /*05d0*/  IMAD.U32 R9, RZ, RZ, UR4 ;  /* 0x00000004ff097e24 */ /* 0x000fe2000f8e00ff */
[C---:B------:R-:W-:Y:S02]  /*05e0*/  IADD3 R3, PT, PT, R13.reuse, UR4, RZ ;  /* 0x000000040d037c10 */ /* 0x040fe4000fffe0ff */
[----:B------:R-:W-:Y:S01]  /*05f0*/  IADD3 R10, P0, PT, R13, UR4, RZ ;  /* 0x000000040d0a7c10 */ /* 0x000fe2000ff1e0ff */
[----:B------:R-:W-:Y:S01]  /*0600*/  IMAD R9, R9, UR20, R0 ;  /* 0x0000001409097c24 */ /* 0x000fe2000f8e0200 */
[----:B------:R-:W-:Y:S01]  /*0610*/  MOV R11, UR20 ;  /* 0x00000014000b7c02 */ /* 0x000fe20008000f00 */
[----:B------:R-:W3:Y:S01]  /*0620*/  LDC.64 R4, c[0x0][0x380] ;  /* 0x0000e000ff047b82 */ /* 0x000ee20000000a00 */
[----:B------:R-:W-:Y:S01]  /*0630*/  MOV R15, UR20 ;  /* 0x00000014000f7c02 */ /* 0x000fe20008000f00 */
[----:B-1----:R-:W-:Y:S01]  /*0640*/  IMAD.WIDE R6, R9, 0x4, R6 ;  /* 0x0000000409067825 */ /* 0x002fe200078e0206 */
[----:B------:R-:W-:-:S05]  /*0650*/  MOV R9, UR20 ;  /* 0x0000001400097c02 */ /* 0x000fca0008000f00 */
[----:B------:R-:W-:Y:S02]  /*0660*/  IMAD.WIDE R8, R9, 0x4, R6 ;  /* 0x0000000409087825 */ /* 0x000fe400078e0206 */
[----:B0-----:R-:W4:Y:S02]  /*0670*/  LDG.E R6, desc[UR18][R6.64] ;  /* 0x0000001206067981 */ /* 0x001f24000c1e1900 */
[----:B---3--:R-:W-:Y:S01]  /*0680*/  IMAD.WIDE.U32 R4, R3, 0x4, R4 ;  /* 0x0000000403047825 */ /* 0x008fe200078e0004 */
[----:B------:R-:W-:Y:S01]  /*0690*/  IADD3.X R3, PT, PT, RZ, RZ, RZ, P0, !PT ;  /* 0x000000ffff037210 */ /* 0x000fe200007fe4ff */
[----:B------:R-:W3:Y:S01]  /*06a0*/  LDG.E R17, desc[UR18][R8.64] ;  /* 0x0000001208117981 */ /* 0x000ee2000c1e1900 */
[----:B--2---:R-:W-:-:S03]  /*06b0*/  LEA R2, P0, R10, UR6, 0x2 ;  /* 0x000000060a027c11 */ /* 0x004fc6000f8010ff */
[----:B------:R-:W4:Y:S01]  /*06c0*/  LDG.E R5, desc[UR18][R4.64] ;  /* 0x0000001204057981 */ /* 0x000f22000c1e1900 */
[----:B------:R-:W-:Y:S01]  /*06d0*/  LEA.HI.X R3, R10, UR7, R3, 0x2, P0 ;  /* 0x000000070a037c11 */ /* 0x000fe200080f1403 */
[----:B------:R-:W-:-:S04]  /*06e0*/  IMAD.WIDE R10, R11, 0x4, R8 ;  /* 0x000000040b0a7825 */ /* 0x000fc800078e0208 */
[----:B------:R-:W3:Y:S01]  /*06f0*/  LDG.E R16, desc[UR18][R2.64+0x4] ;  /* 0x0000041202107981 */ /* 0x000ee2000c1e1900 */
[----:B------:R-:W-:-:S03]  /*0700*/  IMAD.WIDE R14, R15, 0x4, R10 ;  /* 0x000000040f0e7825 */ /* 0x000fc600078e020a */
[----:B------:R-:W2:Y:S04]  /*0710*/  LDG.E R19, desc[UR18][R10.64] ;  /* 0x000000120a137981 */ /* 0x000ea8000c1e1900 */
[----:B------:R-:W2:Y:S04]  /*0720*/  LDG.E R18, desc[UR18][R2.64+0x8] ;  /* 0x0000081202127981 */ /* 0x000ea8000c1e1900 */
[----:B------:R-:W5:Y:S04]  /*0730*/  LDG.E R20, desc[UR18][R2.64+0xc] ;  /* 0x00000c1202147981 */ /* 0x000f68000c1e1900 */
[----:B------:R-:W5:Y:S01]  /*0740*/  LDG.E R14, desc[UR18][R14.64] ;  /* 0x000000120e0e7981 */ /* 0x000f62000c1e1900 */
[----:B------:R-:W-:Y:S01]  /*0750*/  UIADD3 UR4, UPT, UPT, UR4, 0x4, URZ ;  /* 0x0000000404047890 */ /* 0x000fe2000fffe0ff */
[----:B----4-:R-:W-:-:S04]  /*0760*/  FFMA R5, R5, R6, R12 ;  /* 0x0000000605057223 */ /* 0x010fc8000000000c */
[----:B---3--:R-:W-:-:S04]  /*0770*/  FFMA R5, R16, R17, R5 ;  /* 0x0000001110057223 */ /* 0x008fc80000000005 */
[----:B--2---:R-:W-:-:S04]  /*0780*/  FFMA R5, R18, R19, R5 ;  /* 0x0000001312057223 */ /* 0x004fc80000000005 */
[----:B-----5:R-:W-:-:S07]  /*0790*/  FFMA R12, R20, R14, R5 ;  /* 0x0000000e140c7223 */ /* 0x020fce0000000005 */
.L_x_3:
[----:B------:R-:W-:Y:S05]  /*07a0*/  BRA.U !UP1, `(.L_x_2) ;  /* 0x0000000109a87547 */ /* 0x000fea000b800000 */
[----:B------:R-:W-:Y:S01]  /*07b0*/  UISETP.NE.AND UP0, UPT, UR5, 0x1, UPT ;  /* 0x000000010500788c */ /* 0x000fe2000bf05270 */
[----:B------:R-:W-:Y:S01]  /*07c0*/  MOV R7, UR4 ;  /* 0x0000000400077c02 */ /* 0x000fe20008000f00 */
[----:B------:R-:W-:Y:S02]  /*07d0*/  ULOP3.LUT UR5, UR20, 0x1, URZ, 0xc0, !UPT ;  /* 0x0000000114057892 */ /* 0x000fe4000f8ec0ff */
[----:B------:R-:W-:Y:S02]  /*07e0*/  MOV R15, UR20 ;  /* 0x00000014000f7c02 */ /* 0x000fe40008000f00 */
[----:B------:R-:W-:Y:S01]  /*07f0*/  UISETP.NE.U32.AND UP1, UPT, UR5, 0x1, UPT ;  /* 0x000000010500788c */ /* 0x000fe2000bf25070 */
[----:B------:R-:W-:-:S04]  /*0800*/  PLOP3.LUT P1, PT, PT, PT, UP0, 0x80, 0x8 ;  /* 0x000000000008781c */ /* 0x000fc80003f2f008 */
[----:B------:R-:W1:Y:S01]  /*0810*/  @UP0 LDCU.128 UR8, c[0x0][0x380] ;  /* 0x00007000ff0807ac */ /* 0x000e620008000c00 */
[----:B------:R-:W-:Y:S01]  /*0820*/  PLOP3.LUT P0, PT, PT, PT, UP1, 0x80, 0x8 ;  /* 0x000000000008781c */ /* 0x000fe20003f0f018 */
[----:B------:R-:W2:Y:S04]  /*0830*/  @UP0 LDCU.64 UR6, c[0x0][0x380] ;  /* 0x00007000ff0607ac */ /* 0x000ea80008000a00 */
[----:B------:R-:W3:Y:S03]  /*0840*/  @!UP1 LDCU.128 UR12, c[0x0][0x380] ;  /* 0x00007000ff0c97ac */ /* 0x000ee60008000c00 */
[C---:B------:R-:W-:Y:S02]  /*0850*/  @P1 IADD3 R3, PT, PT, R13.reuse, UR4, RZ ;  /* 0x000000040d031c10 */ /* 0x040fe4000fffe0ff */
[----:B------:R-:W-:Y:S01]  /*0860*/  @P1 IADD3 R6, P2, PT, R13, UR4, RZ ;  /* 0x000000040d061c10 */ /* 0x000fe2000ff5e0ff */
[----:B------:R-:W-:Y:S01]  /*0870*/  @UP0 UIADD3 UR4, UPT, UPT, UR4, 0x2, URZ ;  /* 0x0000000204040890 */ /* 0x000fe2000fffe0ff */
[----:B-1----:R-:W-:Y:S01]  /*0880*/  MOV R11, UR9 ;  /* 0x00000009000b7c02 */ /* 0x002fe20008000f00 */
[----:B------:R-:W-:Y:S01]  /*0890*/  IMAD.U32 R10, RZ, RZ, UR8 ;  /* 0x00000008ff0a7e24 */ /* 0x000fe2000f8e00ff */
[----:B------:R-:W-:-:S02]  /*08a0*/  MOV R4, UR10 ;  /* 0x0000000a00047c02 */ /* 0x000fc40008000f00 */
[----:B------:R-:W-:Y:S01]  /*08b0*/  MOV R5, UR11 ;  /* 0x0000000b00057c02 */ /* 0x000fe20008000f00 */
[----:B------:R-:W-:-:S04]  /*08c0*/  @P1 IMAD.WIDE.U32 R10, R3, 0x4, R10 ;  /* 0x00000004030a1825 */ /* 0x000fc800078e000a */
[----:B------:R-:W-:Y:S01]  /*08d0*/  @P1 IMAD R3, R7, UR20, R0 ;  /* 0x0000001407031c24 */ /* 0x000fe2000f8e0200 */
[----:B------:R-:W-:Y:S01]  /*08e0*/  @P1 IADD3.X R7, PT, PT, RZ, RZ, RZ, P2, !PT ;  /* 0x000000ffff071210 */ /* 0x000fe200017fe4ff */
[----:B------:R-:W-:Y:S01]  /*08f0*/  IMAD.U32 R19, RZ, RZ, UR4 ;  /* 0x00000004ff137e24 */ /* 0x000fe2000f8e00ff */
[C---:B--2---:R-:W-:Y:S01]  /*0900*/  @P1 LEA R2, P2, R6.reuse, UR6, 0x2 ;  /* 0x0000000606021c11 */ /* 0x044fe2000f8410ff */
[----:B------:R-:W-:Y:S01]  /*0910*/  @P1 IMAD.WIDE R4, R3, 0x4, R4 ;  /* 0x0000000403041825 */ /* 0x000fe200078e0204 */
[----:B------:R-:W-:Y:S01]  /*0920*/  @!P0 IADD3 R17, PT, PT, R13, UR4, RZ ;  /* 0x000000040d118c10 */ /* 0x000fe2000fffe0ff */
[----:B0-----:R-:W2:Y:S01]  /*0930*/  @P1 LDG.E R11, desc[UR18][R10.64] ;  /* 0x000000120a0b1981 */ /* 0x001ea2000c1e1900 */
[----:B------:R-:W-:Y:S01]  /*0940*/  @P1 LEA.HI.X R3, R6, UR7, R7, 0x2, P2 ;  /* 0x0000000706031c11 */ /* 0x000fe200090f1407 */
[----:B------:R-:W-:Y:S01]  /*0950*/  @!P0 IMAD R19, R19, UR20, R0 ;  /* 0x0000001413138c24 */ /* 0x000fe2000f8e0200 */
[----:B---3--:R-:W-:Y:S01]  /*0960*/  MOV R6, UR12 ;  /* 0x0000000c00067c02 */ /* 0x008fe20008000f00 */
[----:B------:R-:W-:Y:S01]  /*0970*/  @P1 IMAD.WIDE R14, R15, 0x4, R4 ;  /* 0x000000040f0e1825 */ /* 0x000fe200078e0204 */
[----:B------:R-:W-:Y:S01]  /*0980*/  MOV R7, UR13 ;  /* 0x0000000d00077c02 */ /* 0x000fe20008000f00 */
[----:B------:R-:W2:Y:S01]  /*0990*/  @P1 LDG.E R4, desc[UR18][R4.64] ;  /* 0x0000001204041981 */ /* 0x000ea2000c1e1900 */
[----:B------:R-:W-:-:S02]  /*09a0*/  MOV R8, UR14 ;  /* 0x0000000e00087c02 */ /* 0x000fc40008000f00 */
[----:B------:R-:W-:Y:S01]  /*09b0*/  MOV R9, UR15 ;  /* 0x0000000f00097c02 */ /* 0x000fe20008000f00 */
[----:B------:R-:W-:Y:S01]  /*09c0*/  @!P0 IMAD.WIDE.U32 R6, R17, 0x4, R6 ;  /* 0x0000000411068825 */ /* 0x000fe200078e0006 */
[----:B------:R-:W3:Y:S03]  /*09d0*/  @P1 LDG.E R14, desc[UR18][R14.64] ;  /* 0x000000120e0e1981 */ /* 0x000ee6000c1e1900 */
[----:B------:R-:W-:Y:S01]  /*09e0*/  @!P0 IMAD.WIDE R8, R19, 0x4, R8 ;  /* 0x0000000413088825 */ /* 0x000fe200078e0208 */
[----:B------:R-:W3:Y:S04]  /*09f0*/  @P1 LDG.E R2, desc[UR18][R2.64+0x4] ;  /* 0x0000041202021981 */ /* 0x000ee8000c1e1900 */
[----:B------:R-:W4:Y:S04]  /*0a00*/  @!P0 LDG.E R7, desc[UR18][R6.64] ;  /* 0x0000001206078981 */ /* 0x000f28000c1e1900 */
[----:B------:R-:W4:Y:S01]  /*0a10*/  @!P0 LDG.E R8, desc[UR18][R8.64] ;  /* 0x0000001208088981 */ /* 0x000f22000c1e1900 */
[----:B--2---:R-:W-:-:S04]  /*0a20*/  @P1 FFMA R11, R11, R4, R12 ;  /* 0x000000040b0b1223 */ /* 0x004fc8000000000c */
[----:B---3--:R-:W-:-:S04]  /*0a30*/  @P1 FFMA R12, R2, R14, R11 ;  /* 0x0000000e020c1223 */ /* 0x008fc8000000000b */
[----:B----4-:R-:W-:-:S07]  /*0a40*/  @!P0 FFMA R12, R7, R8, R12 ;  /* 0x00000008070c8223 */ /* 0x010fce000000000c */
.L_x_2:
[----:B------:R-:W1:Y:S01]  /*0a50*/  LDC.64 R2, c[0x0][0x390] ;  /* 0x0000e400ff027b82 */ /* 0x000e620000000a00 */
[----:B------:R-:W-:-:S05]  /*0a60*/  IADD3 R13, PT, PT, R0, R13, RZ ;  /* 0x0000000d000d7210 */ /* 0x000fca0007ffe0ff */
[----:B-1----:R-:W-:-:S05]  /*0a70*/  IMAD.WIDE R2, R13, 0x4, R2 ;  /* 0x000000040d027825 */ /* 0x002fca00078e0202 */
[----:B0-----:R-:W-:Y:S01]  /*0a80*/  STG.E desc[UR18][R2.64], R12 ;  /* 0x0000000c02007986 */ /* 0x001fe2000c101912 */
[----:B------:R-:W-:Y:S05]  /*0a90*/  EXIT ;  /* 0x000000000000794d */ /* 0x000fea0003800000 */
.L_x_4:
[----:B------:R-:W-:-:S00]  /*0aa0*/  BRA `(.L_x_4) ;  /* 0xfffffffc00fc7947 */ /* 0x000fc0000383ffff */
[----:B------:R-:W-:-:S00]  /*0ab0*/  NOP ;  /* 0x0000000000007918 */ /* 0x000fc00000000000 */
        /* <DEDUP_REMOVED lines=12> */
.L_x_5:


//--------------------- .nv.shared.reserved.0     --------------------------
	.section	.nv.shared.reserved.0,"aw",@nobits
	.weak		__nv_reservedSMEM_offset_0_alias
	.size		__nv_reservedSMEM_offset_0_alias, 0, 64
	.other		__nv_reservedSMEM_offset_0_alias,@"STO_CUDA_RESERVED_SHARED STV_DEFAULT"
__nv_reservedSMEM_offset_0_alias:
	.zero		0
	.zero		64


//--------------------- .nv.constant0._Z12matrixMulGPUPKfS0_Pfi --------------------------
	.section	.nv.constant0._Z12matrixMulGPUPKfS0_Pfi,"a",@progbits
	.sectionflags	@""
	.align	4
.nv.constant0._Z12matrixMulGPUPKfS0_Pfi:
	.zero		924


//--------------------- SYMBOLS --------------------------

	.type		.nv.reservedSmem.offset0,@object
	.size		.nv.reservedSmem.offset0,0x4
